	.headerflags	@"EF_CUDA_TEXMODE_UNIFIED EF_CUDA_64BIT_ADDRESS EF_CUDA_ACCELERATORS EF_CUDA_SM90 EF_CUDA_VIRTUAL_SM(EF_CUDA_SM90)"
	.elftype	@"ET_EXEC"


//--------------------- .nv.info                  --------------------------
	.section	.nv.info,"",@"SHT_CUDA_INFO"
	.align	4


	//----- nvinfo : EIATTR_REGCOUNT
	.align		4
        /*0000*/ 	.byte	0x04, 0x2f
        /*0002*/ 	.short	(.L_1 - .L_0)
	.align		4
.L_0:
        /*0004*/ 	.word	index@(triton_poi_fused_convolution_relu_threshold_backward_16)
        /*0008*/ 	.word	0x00000020


	//----- nvinfo : EIATTR_MIN_STACK_SIZE
	.align		4
.L_1:
        /*000c*/ 	.byte	0x04, 0x12
        /*000e*/ 	.short	(.L_3 - .L_2)
	.align		4
.L_2:
        /*0010*/ 	.word	index@(triton_poi_fused_convolution_relu_threshold_backward_16)
        /*0014*/ 	.word	0x00000000


	//----- nvinfo : EIATTR_FRAME_SIZE
	.align		4
.L_3:
        /*0018*/ 	.byte	0x04, 0x11
        /*001a*/ 	.short	(.L_5 - .L_4)
	.align		4
.L_4:
        /*001c*/ 	.word	index@(triton_poi_fused_convolution_relu_threshold_backward_16)
        /*0020*/ 	.word	0x00000000


	//----- nvinfo : EIATTR_MIN_STACK_SIZE
	.align		4
.L_5:
        /*0024*/ 	.byte	0x04, 0x12
        /*0026*/ 	.short	(.L_7 - .L_6)
	.align		4
.L_6:
        /*0028*/ 	.word	index@(triton_poi_fused_convolution_relu_threshold_backward_16)
        /*002c*/ 	.word	0x00000000
.L_7:


//--------------------- .nv.info.triton_poi_fused_convolution_relu_threshold_backward_16 --------------------------
	.section	.nv.info.triton_poi_fused_convolution_relu_threshold_backward_16,"",@"SHT_CUDA_INFO"
	.sectionflags	@""
	.align	4


	//----- nvinfo : EIATTR_CUDA_API_VERSION
	.align		4
        /*0000*/ 	.byte	0x04, 0x37
        /*0002*/ 	.short	(.L_9 - .L_8)
.L_8:
        /*0004*/ 	.word	0x0000007c


	//----- nvinfo : EIATTR_KPARAM_INFO
	.align		4
.L_9:
        /*0008*/ 	.byte	0x04, 0x17
        /*000a*/ 	.short	(.L_11 - .L_10)
.L_10:
        /*000c*/ 	.word	0x00000000
        /*0010*/ 	.short	0x0005
        /*0012*/ 	.short	0x0024
        /*0014*/ 	.byte	0x00, 0xf0, 0x11, 0x00


	//----- nvinfo : EIATTR_KPARAM_INFO
	.align		4
.L_11:
        /*0018*/ 	.byte	0x04, 0x17
        /*001a*/ 	.short	(.L_13 - .L_12)
.L_12:
        /*001c*/ 	.word	0x00000000
        /*0020*/ 	.short	0x0004
        /*0022*/ 	.short	0x0020
        /*0024*/ 	.byte	0x00, 0xf0, 0x11, 0x00


	//----- nvinfo : EIATTR_KPARAM_INFO
	.align		4
.L_13:
        /*0028*/ 	.byte	0x04, 0x17
        /*002a*/ 	.short	(.L_15 - .L_14)
.L_14:
        /*002c*/ 	.word	0x00000000
        /*0030*/ 	.short	0x0003
        /*0032*/ 	.short	0x0018
        /*0034*/ 	.byte	0x00, 0xf4, 0x21, 0x00


	//----- nvinfo : EIATTR_KPARAM_INFO
	.align		4
.L_15:
        /*0038*/ 	.byte	0x04, 0x17
        /*003a*/ 	.short	(.L_17 - .L_16)
.L_16:
        /*003c*/ 	.word	0x00000000
        /*0040*/ 	.short	0x0002
        /*0042*/ 	.short	0x0010
        /*0044*/ 	.byte	0x00, 0xf4, 0x21, 0x00


	//----- nvinfo : EIATTR_KPARAM_INFO
	.align		4
.L_17:
        /*0048*/ 	.byte	0x04, 0x17
        /*004a*/ 	.short	(.L_19 - .L_18)
.L_18:
        /*004c*/ 	.word	0x00000000
        /*0050*/ 	.short	0x0001
        /*0052*/ 	.short	0x0008
        /*0054*/ 	.byte	0x00, 0xf4, 0x21, 0x00


	//----- nvinfo : EIATTR_KPARAM_INFO
	.align		4
.L_19:
        /*0058*/ 	.byte	0x04, 0x17
        /*005a*/ 	.short	(.L_21 - .L_20)
.L_20:
        /*005c*/ 	.word	0x00000000
        /*0060*/ 	.short	0x0000
        /*0062*/ 	.short	0x0000
        /*0064*/ 	.byte	0x00, 0xf4, 0x21, 0x00


	//----- nvinfo : EIATTR_SPARSE_MMA_MASK
	.align		4
.L_21:
        /*0068*/ 	.byte	0x03, 0x50
        /*006a*/ 	.short	0x0000


	//----- nvinfo : EIATTR_MAXREG_COUNT
	.align		4
        /*006c*/ 	.byte	0x03, 0x1b
        /*006e*/ 	.short	0x00ff


	//----- nvinfo : EIATTR_EXIT_INSTR_OFFSETS
	.align		4
        /*0070*/ 	.byte	0x04, 0x1c
        /*0072*/ 	.short	(.L_23 - .L_22)


	//   ....[0]....
.L_22:
        /*0074*/ 	.word	0x00000c50


	//   ....[1]....
        /*0078*/ 	.word	0x00000c70


	//----- nvinfo : EIATTR_REQNTID
	.align		4
.L_23:
        /*007c*/ 	.byte	0x04, 0x10
        /*007e*/ 	.short	(.L_25 - .L_24)
.L_24:
        /*0080*/ 	.word	0x00000080
        /*0084*/ 	.word	0x00000001
        /*0088*/ 	.word	0x00000001


	//----- nvinfo : EIATTR_CBANK_PARAM_SIZE
	.align		4
.L_25:
        /*008c*/ 	.byte	0x03, 0x19
        /*008e*/ 	.short	0x0028


	//----- nvinfo : EIATTR_PARAM_CBANK
	.align		4
        /*0090*/ 	.byte	0x04, 0x0a
        /*0092*/ 	.short	(.L_27 - .L_26)
	.align		4
.L_26:
        /*0094*/ 	.word	index@(.nv.constant0.triton_poi_fused_convolution_relu_threshold_backward_16)
        /*0098*/ 	.short	0x0210
        /*009a*/ 	.short	0x0028


	//----- nvinfo : EIATTR_SW_WAR
	.align		4
.L_27:
        /*009c*/ 	.byte	0x04, 0x36
        /*009e*/ 	.short	(.L_29 - .L_28)
.L_28:
        /*00a0*/ 	.word	0x00000008
.L_29:


//--------------------- .nv.callgraph             --------------------------
	.section	.nv.callgraph,"",@"SHT_CUDA_CALLGRAPH"
	.align	4
	.sectionentsize	8
	.align		4
        /*0000*/ 	.word	0x00000000
	.align		4
        /*0004*/ 	.word	0xffffffff
	.align		4
        /*0008*/ 	.word	0x00000000
	.align		4
        /*000c*/ 	.word	0xfffffffe
	.align		4
        /*0010*/ 	.word	0x00000000
	.align		4
        /*0014*/ 	.word	0xfffffffd
	.align		4
        /*0018*/ 	.word	0x00000000
	.align		4
        /*001c*/ 	.word	0xfffffffc


//--------------------- .text.triton_poi_fused_convolution_relu_threshold_backward_16 --------------------------
	.section	.text.triton_poi_fused_convolution_relu_threshold_backward_16,"ax",@progbits
	.sectionflags	@"SHF_BARRIERS=1"
	.align	128
        .global         triton_poi_fused_convolution_relu_threshold_backward_16
        .type           triton_poi_fused_convolution_relu_threshold_backward_16,@function
        .size           triton_poi_fused_convolution_relu_threshold_backward_16,(.L_x_1 - triton_poi_fused_convolution_relu_threshold_backward_16)
        .other          triton_poi_fused_convolution_relu_threshold_backward_16,@"STO_CUDA_ENTRY STV_DEFAULT"
triton_poi_fused_convolution_relu_threshold_backward_16:
.text.triton_poi_fused_convolution_relu_threshold_backward_16:
[----:B------:R-:W0:Y:S01]  /*0000*/  LDC R1, c[0x0][0x28] ;  /* 0x00000a00ff017b82 */ /* 0x000e220000000800 */
[----:B------:R-:W1:Y:S07]  /*0010*/  S2R R20, SR_TID.X ;  /* 0x0000000000147919 */ /* 0x000e6e0000002100 */
[----:B------:R-:W2:Y:S01]  /*0020*/  LDC.64 R4, c[0x0][0x210] ;  /* 0x00008400ff047b82 */ /* 0x000ea20000000a00 */
[----:B------:R-:W-:Y:S02]  /*0030*/  CS2R R12, SRZ ;  /* 0x00000000000c7805 */ /* 0x000fe4000001ff00 */
[----:B------:R-:W-:Y:S01]  /*0040*/  CS2R R14, SRZ ;  /* 0x00000000000e7805 */ /* 0x000fe2000001ff00 */
[----:B------:R-:W3:Y:S01]  /*0050*/  S2R R6, SR_CTAID.Y ;  /* 0x0000000000067919 */ /* 0x000ee20000002600 */
[----:B------:R-:W-:Y:S01]  /*0060*/  ULDC.64 UR6, c[0x0][0x208] ;  /* 0x0000820000067ab9 */ /* 0x000fe20000000a00 */
[----:B------:R-:W4:Y:S01]  /*0070*/  S2R R25, SR_CTAID.X ;  /* 0x0000000000197919 */ /* 0x000f220000002500 */
[----:B-1----:R-:W-:-:S02]  /*0080*/  LOP3.LUT R21, R20, 0x1, RZ, 0xc0, !PT ;  /* 0x0000000114157812 */ /* 0x002fc400078ec0ff */
[----:B------:R-:W-:Y:S01]  /*0090*/  LOP3.LUT R0, R20, 0x40, RZ, 0xc0, !PT ;  /* 0x0000004014007812 */ /* 0x000fe200078ec0ff */
[----:B---3--:R-:W-:Y:S01]  /*00a0*/  IMAD.SHL.U32 R24, R6, 0x10, RZ ;  /* 0x0000001006187824 */ /* 0x008fe200078e00ff */
[----:B------:R-:W-:Y:S02]  /*00b0*/  SHF.R.U32.HI R22, RZ, 0x1, R20 ;  /* 0x00000001ff167819 */ /* 0x000fe40000011614 */
[----:B------:R-:W-:Y:S01]  /*00c0*/  SHF.R.U32.HI R3, RZ, 0x1, R0 ;  /* 0x00000001ff037819 */ /* 0x000fe20000011600 */
[----:B------:R-:W-:Y:S01]  /*00d0*/  IMAD R8, R21, 0x8, R24 ;  /* 0x0000000815087824 */ /* 0x000fe200078e0218 */
[----:B------:R-:W-:Y:S01]  /*00e0*/  SGXT.U32 R22, R22, 0x5 ;  /* 0x000000051616781a */ /* 0x000fe20000000000 */
[----:B----4-:R-:W-:Y:S01]  /*00f0*/  IMAD.SHL.U32 R25, R25, 0x40, RZ ;  /* 0x0000004019197824 */ /* 0x010fe200078e00ff */
[----:B------:R-:W-:Y:S02]  /*0100*/  SHF.R.S32.HI R11, RZ, 0x1b, R6 ;  /* 0x0000001bff0b7819 */ /* 0x000fe40000011406 */
[----:B------:R-:W-:-:S02]  /*0110*/  SHF.R.S32.HI R7, RZ, 0x1f, R8 ;  /* 0x0000001fff077819 */ /* 0x000fc40000011408 */
[----:B------:R-:W-:Y:S02]  /*0120*/  LOP3.LUT R22, R22, R3, RZ, 0xfc, !PT ;  /* 0x0000000316167212 */ /* 0x000fe400078efcff */
[----:B------:R-:W1:Y:S01]  /*0130*/  LDC.64 R2, c[0x0][0x218] ;  /* 0x00008600ff027b82 */ /* 0x000e620000000a00 */
[----:B------:R-:W-:Y:S02]  /*0140*/  LEA.HI R7, R7, R8, RZ, 0x9 ;  /* 0x0000000807077211 */ /* 0x000fe400078f48ff */
[----:B------:R-:W-:Y:S02]  /*0150*/  LOP3.LUT R0, R22, R25, RZ, 0xfc, !PT ;  /* 0x0000001916007212 */ /* 0x000fe400078efcff */
[----:B------:R-:W-:Y:S02]  /*0160*/  SHF.R.S32.HI R9, RZ, 0x9, R7 ;  /* 0x00000009ff097819 */ /* 0x000fe40000011407 */
[----:B------:R-:W-:Y:S02]  /*0170*/  LOP3.LUT R7, R7, 0xfffffe00, RZ, 0xc0, !PT ;  /* 0xfffffe0007077812 */ /* 0x000fe400078ec0ff */
[----:B------:R-:W-:Y:S01]  /*0180*/  SGXT R11, R11, 0x1 ;  /* 0x000000010b0b781a */ /* 0x000fe20000000200 */
[----:B------:R-:W-:Y:S01]  /*0190*/  IMAD R9, R9, 0x2d, R0 ;  /* 0x0000002d09097824 */ /* 0x000fe200078e0200 */
[----:B------:R-:W-:Y:S01]  /*01a0*/  ISETP.GE.AND P0, PT, R0, 0x2d, PT ;  /* 0x0000002d0000780c */ /* 0x000fe20003f06270 */
[----:B------:R-:W-:-:S02]  /*01b0*/  IMAD.IADD R7, R8, 0x1, -R7 ;  /* 0x0000000108077824 */ /* 0x000fc400078e0a07 */
[----:B------:R-:W-:Y:S02]  /*01c0*/  VIADD R8, R8, 0x4 ;  /* 0x0000000408087836 */ /* 0x000fe40000000000 */
[----:B------:R-:W-:-:S03]  /*01d0*/  IMAD.SHL.U32 R9, R9, 0x200, RZ ;  /* 0x0000020009097824 */ /* 0x000fc600078e00ff */
[----:B------:R-:W-:Y:S01]  /*01e0*/  LEA.HI R11, R11, R8, RZ, 0x9 ;  /* 0x000000080b0b7211 */ /* 0x000fe200078f48ff */
[----:B------:R-:W-:-:S03]  /*01f0*/  IMAD.IADD R0, R7, 0x1, R9 ;  /* 0x0000000107007824 */ /* 0x000fc600078e0209 */
[----:B------:R-:W-:Y:S01]  /*0200*/  LOP3.LUT R11, R11, 0xfffffe00, RZ, 0xc0, !PT ;  /* 0xfffffe000b0b7812 */ /* 0x000fe200078ec0ff */
[----:B-1----:R-:W-:-:S04]  /*0210*/  IMAD.WIDE R16, R7, 0x4, R2 ;  /* 0x0000000407107825 */ /* 0x002fc800078e0202 */
[----:B--2---:R-:W-:Y:S02]  /*0220*/  IMAD.WIDE R6, R0, 0x4, R4 ;  /* 0x0000000400067825 */ /* 0x004fe400078e0204 */
[----:B------:R-:W2:Y:S02]  /*0230*/  LDG.E.EL.128 R16, desc[UR6][R16.64] ;  /* 0x0000000610107981 */ /* 0x000ea4000c2e1d00 */
[----:B------:R-:W-:Y:S02]  /*0240*/  IMAD.IADD R23, R8, 0x1, -R11 ;  /* 0x0000000108177824 */ /* 0x000fe400078e0a0b */
[----:B------:R-:W2:Y:S01]  /*0250*/  @!P0 LDG.E.EL.128 R12, desc[UR6][R6.64] ;  /* 0x00000006060c8981 */ /* 0x000ea2000c2e1d00 */
[----:B------:R-:W-:Y:S01]  /*0260*/  CS2R R10, SRZ ;  /* 0x00000000000a7805 */ /* 0x000fe2000001ff00 */
[----:B------:R-:W-:Y:S01]  /*0270*/  IMAD.IADD R27, R23, 0x1, R9 ;  /* 0x00000001171b7824 */ /* 0x000fe200078e0209 */
[----:B------:R-:W-:-:S03]  /*0280*/  CS2R R8, SRZ ;  /* 0x0000000000087805 */ /* 0x000fc6000001ff00 */
[----:B------:R-:W-:-:S04]  /*0290*/  IMAD.WIDE R26, R27, 0x4, R4 ;  /* 0x000000041b1a7825 */ /* 0x000fc800078e0204 */
[----:B------:R-:W-:Y:S01]  /*02a0*/  IMAD.WIDE R4, R23, 0x4, R2 ;  /* 0x0000000417047825 */ /* 0x000fe200078e0202 */
[----:B------:R1:W3:Y:S05]  /*02b0*/  @!P0 LDG.E.EL.128 R8, desc[UR6][R26.64] ;  /* 0x000000061a088981 */ /* 0x0002ea000c2e1d00 */
[----:B------:R-:W3:Y:S01]  /*02c0*/  LDG.E.EL.128 R4, desc[UR6][R4.64] ;  /* 0x0000000604047981 */ /* 0x000ee2000c2e1d00 */
[----:B------:R-:W4:Y:S01]  /*02d0*/  S2UR UR5, SR_CgaCtaId ;  /* 0x00000000000579c3 */ /* 0x000f220000008800 */
[----:B------:R-:W-:Y:S01]  /*02e0*/  UMOV UR4, 0x400 ;  /* 0x0000040000047882 */ /* 0x000fe20000000000 */
[----:B------:R-:W-:Y:S01]  /*02f0*/  SHF.R.U32.HI R3, RZ, 0x6, R20 ;  /* 0x00000006ff037819 */ /* 0x000fe20000011614 */
[----:B------:R-:W-:Y:S01]  /*0300*/  IMAD.SHL.U32 R23, R21, 0x200, RZ ;  /* 0x0000020015177824 */ /* 0x000fe200078e00ff */
[----:B------:R-:W-:-:S02]  /*0310*/  LOP3.LUT R25, R25, 0x3f, R20, 0xf8, !PT ;  /* 0x0000003f19197812 */ /* 0x000fc400078ef814 */
[----:B------:R-:W-:Y:S02]  /*0320*/  SGXT.U32 R3, R3, 0x1 ;  /* 0x000000010303781a */ /* 0x000fe40000000000 */
[----:B------:R-:W-:Y:S02]  /*0330*/  ISETP.GE.AND P1, PT, R25, 0x2d, PT ;  /* 0x0000002d1900780c */ /* 0x000fe40003f26270 */
[----:B------:R-:W-:-:S04]  /*0340*/  LOP3.LUT R2, R24, R3, RZ, 0xfc, !PT ;  /* 0x0000000318027212 */ /* 0x000fc800078efcff */
[C---:B-1----:R-:W-:Y:S02]  /*0350*/  LOP3.LUT R27, R2.reuse, 0x6, RZ, 0xfc, !PT ;  /* 0x00000006021b7812 */ /* 0x042fe400078efcff */
[----:B------:R-:W-:-:S05]  /*0360*/  LOP3.LUT R3, R2, 0xa, RZ, 0xfc, !PT ;  /* 0x0000000a02037812 */ /* 0x000fca00078efcff */
[----:B------:R-:W-:Y:S01]  /*0370*/  IMAD R3, R3, 0x2d, R25 ;  /* 0x0000002d03037824 */ /* 0x000fe200078e0219 */
[----:B----4-:R-:W-:-:S06]  /*0380*/  UPRMT UR4, UR5, 0x654, UR4 ;  /* 0x0000065405047896 */ /* 0x010fcc0008000004 */
[----:B------:R-:W-:Y:S02]  /*0390*/  LEA R28, R21, UR4, 0x5 ;  /* 0x00000004151c7c11 */ /* 0x000fe4000f8e28ff */
[----:B------:R-:W-:Y:S02]  /*03a0*/  LOP3.LUT R21, R22, R23, RZ, 0xfc, !PT ;  /* 0x0000001716157212 */ /* 0x000fe400078efcff */
[----:B------:R-:W-:-:S03]  /*03b0*/  LEA.HI R23, R23, UR4, RZ, 0x1c ;  /* 0x0000000417177c11 */ /* 0x000fc6000f8fe0ff */
[C---:B------:R-:W-:Y:S01]  /*03c0*/  IMAD R22, R21.reuse, 0x4, R28 ;  /* 0x0000000415167824 */ /* 0x040fe200078e021c */
[C---:B------:R-:W-:Y:S01]  /*03d0*/  LOP3.LUT R28, R2.reuse, 0xc, RZ, 0xfc, !PT ;  /* 0x0000000c021c7812 */ /* 0x040fe200078efcff */
[----:B------:R-:W-:Y:S02]  /*03e0*/  IMAD R23, R21, 0x4, R23 ;  /* 0x0000000415177824 */ /* 0x000fe400078e0217 */
[----:B------:R-:W-:Y:S01]  /*03f0*/  IMAD R21, R2, 0x2d, R25 ;  /* 0x0000002d02157824 */ /* 0x000fe200078e0219 */
[----:B--2---:R-:W-:Y:S01]  /*0400*/  FSETP.GEU.AND P2, PT, R12, -R16, PT ;  /* 0x800000100c00720b */ /* 0x004fe20003f4e000 */
[----:B------:R-:W-:Y:S01]  /*0410*/  FADD R26, R16, R12 ;  /* 0x0000000c101a7221 */ /* 0x000fe20000000000 */
[----:B------:R-:W-:Y:S01]  /*0420*/  FSETP.GEU.AND P6, PT, R15, -R19, PT ;  /* 0x800000130f00720b */ /* 0x000fe20003fce000 */
[----:B------:R-:W-:Y:S01]  /*0430*/  FADD R24, R19, R15 ;  /* 0x0000000f13187221 */ /* 0x000fe20000000000 */
[----:B------:R-:W-:Y:S01]  /*0440*/  FSETP.GEU.AND P3, PT, R14, -R18, PT ;  /* 0x800000120e00720b */ /* 0x000fe20003f6e000 */
[----:B------:R-:W-:Y:S01]  /*0450*/  FADD R18, R18, R14 ;  /* 0x0000000e12127221 */ /* 0x000fe20000000000 */
[----:B------:R-:W-:-:S02]  /*0460*/  LOP3.LUT R16, R2, 0x2, RZ, 0xfc, !PT ;  /* 0x0000000202107812 */ /* 0x000fc400078efcff */
[C---:B------:R-:W-:Y:S02]  /*0470*/  LOP3.LUT R15, R2.reuse, 0x4, RZ, 0xfc, !PT ;  /* 0x00000004020f7812 */ /* 0x040fe400078efcff */
[----:B------:R-:W-:Y:S01]  /*0480*/  LOP3.LUT R14, R2, 0x8, RZ, 0xfc, !PT ;  /* 0x00000008020e7812 */ /* 0x000fe200078efcff */
[--C-:B------:R-:W-:Y:S01]  /*0490*/  IMAD R19, R16, 0x2d, R25.reuse ;  /* 0x0000002d10137824 */ /* 0x100fe200078e0219 */
[----:B------:R-:W-:Y:S01]  /*04a0*/  LOP3.LUT R12, R2, 0xe, RZ, 0xfc, !PT ;  /* 0x0000000e020c7812 */ /* 0x000fe200078efcff */
[--C-:B------:R-:W-:Y:S01]  /*04b0*/  IMAD R16, R15, 0x2d, R25.reuse ;  /* 0x0000002d0f107824 */ /* 0x100fe200078e0219 */
[----:B------:R-:W-:Y:S01]  /*04c0*/  FSETP.GEU.AND P4, PT, R13, -R17, PT ;  /* 0x800000110d00720b */ /* 0x000fe20003f8e000 */
[--C-:B------:R-:W-:Y:S01]  /*04d0*/  IMAD R15, R27, 0x2d, R25.reuse ;  /* 0x0000002d1b0f7824 */ /* 0x100fe200078e0219 */
[----:B---3--:R-:W-:Y:S01]  /*04e0*/  FSETP.GEU.AND P5, PT, R11, -R7, PT ;  /* 0x800000070b00720b */ /* 0x008fe20003fae000 */
[--C-:B------:R-:W-:Y:S02]  /*04f0*/  IMAD R14, R14, 0x2d, R25.reuse ;  /* 0x0000002d0e0e7824 */ /* 0x100fe400078e0219 */
[--C-:B------:R-:W-:Y:S01]  /*0500*/  IMAD R2, R28, 0x2d, R25.reuse ;  /* 0x0000002d1c027824 */ /* 0x100fe200078e0219 */
[----:B------:R-:W-:Y:S01]  /*0510*/  FSEL R28, R24, RZ, P6 ;  /* 0x000000ff181c7208 */ /* 0x000fe20003000000 */
[----:B------:R-:W-:Y:S01]  /*0520*/  IMAD R12, R12, 0x2d, R25 ;  /* 0x0000002d0c0c7824 */ /* 0x000fe200078e0219 */
[----:B------:R-:W-:Y:S01]  /*0530*/  FSEL R25, R26, RZ, P2 ;  /* 0x000000ff1a197208 */ /* 0x000fe20001000000 */
[----:B------:R-:W-:Y:S01]  /*0540*/  FADD R26, R17, R13 ;  /* 0x0000000d111a7221 */ /* 0x000fe20000000000 */
[----:B------:R-:W-:Y:S01]  /*0550*/  FADD R17, R7, R11 ;  /* 0x0000000b07117221 */ /* 0x000fe20000000000 */
[----:B------:R-:W-:Y:S01]  /*0560*/  FSEL R13, R18, RZ, P3 ;  /* 0x000000ff120d7208 */ /* 0x000fe20001800000 */
[----:B------:R-:W-:Y:S01]  /*0570*/  FADD R18, R4, R8 ;  /* 0x0000000804127221 */ /* 0x000fe20000000000 */
[----:B------:R-:W-:Y:S01]  /*0580*/  FSETP.GEU.AND P6, PT, R8, -R4, PT ;  /* 0x800000040800720b */ /* 0x000fe20003fce000 */
[----:B------:R1:W-:Y:S01]  /*0590*/  STS [R22], R25 ;  /* 0x0000001916007388 */ /* 0x0003e20000000800 */
[----:B------:R-:W-:-:S02]  /*05a0*/  FSEL R4, R17, RZ, P5 ;  /* 0x000000ff11047208 */ /* 0x000fc40002800000 */
[----:B------:R-:W-:Y:S01]  /*05b0*/  FSETP.GEU.AND P5, PT, R9, -R5, PT ;  /* 0x800000050900720b */ /* 0x000fe20003fae000 */
[----:B------:R-:W-:Y:S01]  /*05c0*/  FADD R9, R5, R9 ;  /* 0x0000000905097221 */ /* 0x000fe20000000000 */
[----:B------:R-:W-:Y:S01]  /*05d0*/  FSEL R18, R18, RZ, P6 ;  /* 0x000000ff12127208 */ /* 0x000fe20003000000 */
[----:B------:R2:W-:Y:S01]  /*05e0*/  STS [R23+0x208], R13 ;  /* 0x0002080d17007388 */ /* 0x0005e20000000800 */
[----:B------:R-:W-:Y:S02]  /*05f0*/  FSETP.GEU.AND P6, PT, R10, -R6, PT ;  /* 0x800000060a00720b */ /* 0x000fe40003fce000 */
[----:B------:R-:W-:Y:S01]  /*0600*/  FSEL R26, R26, RZ, P4 ;  /* 0x000000ff1a1a7208 */ /* 0x000fe20002000000 */
[----:B-1----:R-:W-:Y:S01]  /*0610*/  FADD R22, R6, R10 ;  /* 0x0000000a06167221 */ /* 0x002fe20000000000 */
[----:B------:R-:W-:Y:S01]  /*0620*/  FSEL R6, R9, RZ, P5 ;  /* 0x000000ff09067208 */ /* 0x000fe20002800000 */
[----:B------:R-:W-:Y:S01]  /*0630*/  STS [R23+0x30c], R28 ;  /* 0x00030c1c17007388 */ /* 0x000fe20000000800 */
[----:B------:R-:W-:-:S02]  /*0640*/  LOP3.LUT R5, R20, 0x7f, RZ, 0xc0, !PT ;  /* 0x0000007f14057812 */ /* 0x000fc400078ec0ff */
[----:B------:R-:W-:Y:S01]  /*0650*/  FSEL R22, R22, RZ, P6 ;  /* 0x000000ff16167208 */ /* 0x000fe20003000000 */
[----:B------:R-:W-:Y:S01]  /*0660*/  STS [R23+0x104], R26 ;  /* 0x0001041a17007388 */ /* 0x000fe20000000800 */
[----:B------:R-:W-:Y:S02]  /*0670*/  SHF.R.U32.HI R20, RZ, 0x4, R20 ;  /* 0x00000004ff147819 */ /* 0x000fe40000011614 */
[----:B------:R-:W-:Y:S01]  /*0680*/  FSETP.GTU.AND P3, PT, R13, RZ, PT ;  /* 0x000000ff0d00720b */ /* 0x000fe20003f6c000 */
[----:B------:R-:W-:Y:S01]  /*0690*/  STS [R23+0x410], R18 ;  /* 0x0004101217007388 */ /* 0x000fe20000000800 */
[----:B------:R-:W-:Y:S02]  /*06a0*/  LOP3.LUT R24, R20, 0x4, RZ, 0xc0, !PT ;  /* 0x0000000414187812 */ /* 0x000fe400078ec0ff */
[C---:B------:R-:W-:Y:S01]  /*06b0*/  LOP3.LUT R11, R5.reuse, 0x80, RZ, 0xfc, !PT ;  /* 0x00000080050b7812 */ /* 0x040fe200078efcff */
[----:B------:R-:W-:Y:S01]  /*06c0*/  STS [R23+0x514], R6 ;  /* 0x0005140617007388 */ /* 0x000fe20000000800 */
[C---:B------:R-:W-:Y:S01]  /*06d0*/  LOP3.LUT R7, R5.reuse, 0x100, RZ, 0xfc, !PT ;  /* 0x0000010005077812 */ /* 0x040fe200078efcff */
[----:B------:R-:W-:Y:S01]  /*06e0*/  VIADD R24, R24, UR4 ;  /* 0x0000000418187c36 */ /* 0x000fe20008000000 */
[C---:B--2---:R-:W-:Y:S01]  /*06f0*/  LOP3.LUT R13, R5.reuse, 0x180, RZ, 0xfc, !PT ;  /* 0x00000180050d7812 */ /* 0x044fe200078efcff */
[----:B------:R-:W-:Y:S01]  /*0700*/  STS [R23+0x618], R22 ;  /* 0x0006181617007388 */ /* 0x000fe20000000800 */
[C---:B------:R-:W-:Y:S01]  /*0710*/  LOP3.LUT R8, R5.reuse, 0x200, RZ, 0xfc, !PT ;  /* 0x0000020005087812 */ /* 0x040fe200078efcff */
[C---:B------:R-:W-:Y:S01]  /*0720*/  IMAD R17, R5.reuse, 0x4, R24 ;  /* 0x0000000405117824 */ /* 0x040fe200078e0218 */
[C---:B------:R-:W-:Y:S01]  /*0730*/  LOP3.LUT R10, R5.reuse, 0x280, RZ, 0xfc, !PT ;  /* 0x00000280050a7812 */ /* 0x040fe200078efcff */
[----:B------:R1:W-:Y:S01]  /*0740*/  STS [R23+0x71c], R4 ;  /* 0x00071c0417007388 */ /* 0x0003e20000000800 */
[----:B------:R-:W-:-:S02]  /*0750*/  LOP3.LUT R20, R5, 0x300, RZ, 0xfc, !PT ;  /* 0x0000030005147812 */ /* 0x000fc400078efcff */
[----:B------:R-:W-:Y:S01]  /*0760*/  SHF.R.U32.HI R11, RZ, 0x4, R11 ;  /* 0x00000004ff0b7819 */ /* 0x000fe2000001160b */
[----:B------:R-:W-:Y:S01]  /*0770*/  BAR.SYNC.DEFER_BLOCKING 0x0 ;  /* 0x0000000000007b1d */ /* 0x000fe20000010000 */
[----:B------:R-:W-:Y:S02]  /*0780*/  SHF.R.U32.HI R7, RZ, 0x4, R7 ;  /* 0x00000004ff077819 */ /* 0x000fe40000011607 */
[----:B------:R-:W-:Y:S02]  /*0790*/  LOP3.LUT R9, R5, 0x380, RZ, 0xfc, !PT ;  /* 0x0000038005097812 */ /* 0x000fe400078efcff */
[----:B------:R-:W-:Y:S02]  /*07a0*/  SHF.R.U32.HI R13, RZ, 0x4, R13 ;  /* 0x00000004ff0d7819 */ /* 0x000fe4000001160d */
[----:B------:R-:W-:Y:S02]  /*07b0*/  SHF.R.U32.HI R8, RZ, 0x4, R8 ;  /* 0x00000004ff087819 */ /* 0x000fe40000011608 */
[----:B------:R-:W-:-:S02]  /*07c0*/  SHF.R.U32.HI R10, RZ, 0x4, R10 ;  /* 0x00000004ff0a7819 */ /* 0x000fc4000001160a */
[----:B------:R-:W-:Y:S02]  /*07d0*/  SHF.R.U32.HI R20, RZ, 0x4, R20 ;  /* 0x00000004ff147819 */ /* 0x000fe40000011614 */
[----:B------:R-:W-:Y:S02]  /*07e0*/  LOP3.LUT R11, R11, 0xc, RZ, 0xc0, !PT ;  /* 0x0000000c0b0b7812 */ /* 0x000fe400078ec0ff */
[----:B------:R-:W-:Y:S02]  /*07f0*/  LOP3.LUT R24, R7, 0x14, RZ, 0xc0, !PT ;  /* 0x0000001407187812 */ /* 0x000fe400078ec0ff */
[----:B------:R-:W-:Y:S01]  /*0800*/  SHF.R.U32.HI R9, RZ, 0x4, R9 ;  /* 0x00000004ff097819 */ /* 0x000fe20000011609 */
[----:B------:R-:W-:Y:S01]  /*0810*/  VIADD R11, R11, UR4 ;  /* 0x000000040b0b7c36 */ /* 0x000fe20008000000 */
[----:B------:R-:W-:Y:S01]  /*0820*/  LOP3.LUT R7, R13, 0x1c, RZ, 0xc0, !PT ;  /* 0x0000001c0d077812 */ /* 0x000fe200078ec0ff */
[----:B------:R-:W-:Y:S01]  /*0830*/  VIADD R24, R24, UR4 ;  /* 0x0000000418187c36 */ /* 0x000fe20008000000 */
[----:B------:R-:W-:Y:S01]  /*0840*/  LOP3.LUT R8, R8, 0x24, RZ, 0xc0, !PT ;  /* 0x0000002408087812 */ /* 0x000fe200078ec0ff */
[----:B-1----:R-:W-:Y:S01]  /*0850*/  IMAD R23, R5, 0x4, R11 ;  /* 0x0000000405177824 */ /* 0x002fe200078e020b */
[----:B------:R-:W-:Y:S01]  /*0860*/  LOP3.LUT R10, R10, 0x2c, RZ, 0xc0, !PT ;  /* 0x0000002c0a0a7812 */ /* 0x000fe200078ec0ff */
[----:B------:R-:W-:Y:S01]  /*0870*/  VIADD R27, R7, UR4 ;  /* 0x00000004071b7c36 */ /* 0x000fe20008000000 */
[----:B------:R-:W-:Y:S01]  /*0880*/  LOP3.LUT R20, R20, 0x34, RZ, 0xc0, !PT ;  /* 0x0000003414147812 */ /* 0x000fe200078ec0ff */
[----:B------:R-:W1:Y:S01]  /*0890*/  LDS R17, [R17] ;  /* 0x0000000011117984 */ /* 0x000e620000000800 */
[----:B------:R-:W-:Y:S01]  /*08a0*/  LOP3.LUT R9, R9, 0x3c, RZ, 0xc0, !PT ;  /* 0x0000003c09097812 */ /* 0x000fe200078ec0ff */
[----:B------:R-:W-:Y:S01]  /*08b0*/  IMAD R29, R5, 0x4, R24 ;  /* 0x00000004051d7824 */ /* 0x000fe200078e0218 */
[----:B------:R-:W-:Y:S01]  /*08c0*/  FSETP.GTU.AND P2, PT, R25, RZ, PT ;  /* 0x000000ff1900720b */ /* 0x000fe20003f4c000 */
[----:B------:R-:W-:Y:S01]  /*08d0*/  VIADD R25, R8, UR4 ;  /* 0x0000000408197c36 */ /* 0x000fe20008000000 */
[----:B------:R2:W3:Y:S01]  /*08e0*/  LDS R24, [R23+0x200] ;  /* 0x0002000017187984 */ /* 0x0004e20000000800 */
[----:B------:R-:W-:Y:S01]  /*08f0*/  VIADD R8, R10, UR4 ;  /* 0x000000040a087c36 */ /* 0x000fe20008000000 */
[----:B------:R-:W-:Y:S01]  /*0900*/  FSETP.GTU.AND P5, PT, R28, RZ, PT ;  /* 0x000000ff1c00720b */ /* 0x000fe20003fac000 */
[----:B------:R-:W-:Y:S01]  /*0910*/  VIADD R20, R20, UR4 ;  /* 0x0000000414147c36 */ /* 0x000fe20008000000 */
[----:B------:R-:W4:Y:S01]  /*0920*/  LDS R29, [R29+0x400] ;  /* 0x000400001d1d7984 */ /* 0x000f220000000800 */
[----:B------:R-:W-:Y:S01]  /*0930*/  VIADD R7, R9, UR4 ;  /* 0x0000000409077c36 */ /* 0x000fe20008000000 */
[----:B------:R-:W5:Y:S01]  /*0940*/  LDC.64 R10, c[0x0][0x220] ;  /* 0x00008800ff0a7b82 */ /* 0x000f620000000a00 */
[C---:B------:R-:W-:Y:S01]  /*0950*/  IMAD R27, R5.reuse, 0x4, R27 ;  /* 0x00000004051b7824 */ /* 0x040fe200078e021b */
[----:B------:R-:W-:Y:S01]  /*0960*/  FSETP.GTU.AND P4, PT, R26, RZ, PT ;  /* 0x000000ff1a00720b */ /* 0x000fe20003f8c000 */
[C---:B------:R-:W-:Y:S01]  /*0970*/  IMAD R25, R5.reuse, 0x4, R25 ;  /* 0x0000000405197824 */ /* 0x040fe200078e0219 */
[----:B------:R-:W-:Y:S01]  /*0980*/  FSETP.GTU.AND P6, PT, R22, RZ, PT ;  /* 0x000000ff1600720b */ /* 0x000fe20003fcc000 */
[C---:B------:R-:W-:Y:S01]  /*0990*/  IMAD R13, R5.reuse, 0x4, R8 ;  /* 0x00000004050d7824 */ /* 0x040fe200078e0208 */
[----:B------:R-:W-:Y:S01]  /*09a0*/  ULDC.64 UR4, c[0x0][0x228] ;  /* 0x00008a0000047ab9 */ /* 0x000fe20000000a00 */
[C---:B------:R-:W-:Y:S01]  /*09b0*/  IMAD R9, R5.reuse, 0x4, R20 ;  /* 0x0000000405097824 */ /* 0x040fe200078e0214 */
[----:B------:R-:W2:Y:S01]  /*09c0*/  LDS R27, [R27+0x600] ;  /* 0x000600001b1b7984 */ /* 0x000ea20000000800 */
[----:B------:R-:W-:Y:S01]  /*09d0*/  IMAD R8, R5, 0x4, R7 ;  /* 0x0000000405087824 */ /* 0x000fe200078e0207 */
[----:B------:R-:W-:-:S02]  /*09e0*/  SEL R7, RZ, 0x1, P5 ;  /* 0x00000001ff077807 */ /* 0x000fc40002800000 */
[----:B------:R-:W2:Y:S01]  /*09f0*/  LDS R25, [R25+0x800] ;  /* 0x0008000019197984 */ /* 0x000ea20000000800 */
[----:B------:R-:W-:Y:S02]  /*0a00*/  SEL R20, RZ, 0x1, P3 ;  /* 0x00000001ff147807 */ /* 0x000fe40001800000 */
[----:B------:R-:W-:Y:S01]  /*0a10*/  FSETP.GTU.AND P5, PT, R6, RZ, PT ;  /* 0x000000ff0600720b */ /* 0x000fe20003fac000 */
[----:B------:R-:W3:Y:S01]  /*0a20*/  LDS R13, [R13+0xa00] ;  /* 0x000a00000d0d7984 */ /* 0x000ee20000000800 */
[----:B------:R-:W-:Y:S02]  /*0a30*/  PRMT R7, R20, 0x3340, R7 ;  /* 0x0000334014077816 */ /* 0x000fe40000000007 */
[----:B------:R-:W-:Y:S01]  /*0a40*/  SEL R6, RZ, 0x1, P4 ;  /* 0x00000001ff067807 */ /* 0x000fe20002000000 */
[----:B------:R-:W4:Y:S01]  /*0a50*/  LDS R9, [R9+0xc00] ;  /* 0x000c000009097984 */ /* 0x000f220000000800 */
[----:B------:R-:W-:Y:S02]  /*0a60*/  FSETP.GTU.AND P3, PT, R18, RZ, PT ;  /* 0x000000ff1200720b */ /* 0x000fe40003f6c000 */
[----:B------:R-:W-:Y:S01]  /*0a70*/  FSETP.GTU.AND P4, PT, R4, RZ, PT ;  /* 0x000000ff0400720b */ /* 0x000fe20003f8c000 */
[----:B------:R-:W4:Y:S01]  /*0a80*/  LDS R8, [R8+0xe00] ;  /* 0x000e000008087984 */ /* 0x000f220000000800 */
[----:B-----5:R-:W-:Y:S01]  /*0a90*/  IMAD.WIDE R20, R21, 0x4, R10 ;  /* 0x0000000415147825 */ /* 0x020fe200078e020a */
[----:B------:R-:W-:-:S02]  /*0aa0*/  SEL R5, RZ, 0x1, P2 ;  /* 0x00000001ff057807 */ /* 0x000fc40001000000 */
[----:B------:R-:W-:Y:S01]  /*0ab0*/  SEL R4, RZ, 0x1, P4 ;  /* 0x00000001ff047807 */ /* 0x000fe20002000000 */
[----:B------:R-:W-:Y:S01]  /*0ac0*/  IMAD.WIDE R18, R19, 0x4, R10 ;  /* 0x0000000413127825 */ /* 0x000fe200078e020a */
[----:B--2---:R-:W-:Y:S01]  /*0ad0*/  SEL R23, RZ, 0x1, P6 ;  /* 0x00000001ff177807 */ /* 0x004fe20003000000 */
[----:B-1----:R1:W-:Y:S01]  /*0ae0*/  @!P1 STG.E desc[UR6][R20.64], R17 ;  /* 0x0000001114009986 */ /* 0x0023e2000c101906 */
[----:B------:R-:W-:Y:S02]  /*0af0*/  SEL R22, RZ, 0x1, P5 ;  /* 0x00000001ff167807 */ /* 0x000fe40002800000 */
[----:B------:R-:W-:Y:S01]  /*0b00*/  SEL R26, RZ, 0x1, P3 ;  /* 0x00000001ff1a7807 */ /* 0x000fe20001800000 */
[----:B---3--:R2:W-:Y:S01]  /*0b10*/  @!P1 STG.E desc[UR6][R18.64], R24 ;  /* 0x0000001812009986 */ /* 0x0085e2000c101906 */
[----:B------:R-:W-:Y:S02]  /*0b20*/  PRMT R6, R5, 0x3340, R6 ;  /* 0x0000334005067816 */ /* 0x000fe40000000006 */
[----:B------:R-:W-:-:S02]  /*0b30*/  PRMT R4, R23, 0x3340, R4 ;  /* 0x0000334017047816 */ /* 0x000fc40000000004 */
[----:B------:R-:W-:Y:S01]  /*0b40*/  PRMT R5, R26, 0x3340, R22 ;  /* 0x000033401a057816 */ /* 0x000fe20000000016 */
[----:B------:R-:W-:Y:S01]  /*0b50*/  IMAD.WIDE R22, R3, 0x4, R10 ;  /* 0x0000000403167825 */ /* 0x000fe200078e020a */
[----:B------:R-:W-:Y:S02]  /*0b60*/  PRMT R6, R6, 0x5410, R7 ;  /* 0x0000541006067816 */ /* 0x000fe40000000007 */
[----:B------:R-:W-:Y:S01]  /*0b70*/  PRMT R7, R5, 0x5410, R4 ;  /* 0x0000541005077816 */ /* 0x000fe20000000004 */
[----:B-1----:R-:W-:Y:S01]  /*0b80*/  IMAD.WIDE R16, R16, 0x4, R10 ;  /* 0x0000000410107825 */ /* 0x002fe200078e020a */
[----:B--2---:R-:W-:-:S03]  /*0b90*/  IADD3 R18, P2, R0, UR4, RZ ;  /* 0x0000000400127c10 */ /* 0x004fc6000ff5e0ff */
[--C-:B------:R-:W-:Y:S01]  /*0ba0*/  IMAD.WIDE R20, R15, 0x4, R10.reuse ;  /* 0x000000040f147825 */ /* 0x100fe200078e020a */
[----:B----4-:R1:W-:Y:S01]  /*0bb0*/  @!P1 STG.E desc[UR6][R16.64], R29 ;  /* 0x0000001d10009986 */ /* 0x0103e2000c101906 */
[----:B------:R-:W-:Y:S02]  /*0bc0*/  LEA.HI.X.SX32 R19, R0, UR5, 0x1, P2 ;  /* 0x0000000500137c11 */ /* 0x000fe400090f0eff */
[--C-:B------:R-:W-:Y:S01]  /*0bd0*/  IMAD.WIDE R14, R14, 0x4, R10.reuse ;  /* 0x000000040e0e7825 */ /* 0x100fe200078e020a */
[----:B0-----:R1:W-:Y:S03]  /*0be0*/  @!P1 STG.E desc[UR6][R20.64], R27 ;  /* 0x0000001b14009986 */ /* 0x0013e6000c101906 */
[--C-:B------:R-:W-:Y:S01]  /*0bf0*/  IMAD.WIDE R2, R2, 0x4, R10.reuse ;  /* 0x0000000402027825 */ /* 0x100fe200078e020a */
[----:B------:R1:W-:Y:S03]  /*0c00*/  @!P1 STG.E desc[UR6][R14.64], R25 ;  /* 0x000000190e009986 */ /* 0x0003e6000c101906 */
[----:B------:R-:W-:Y:S01]  /*0c10*/  IMAD.WIDE R10, R12, 0x4, R10 ;  /* 0x000000040c0a7825 */ /* 0x000fe200078e020a */
[----:B------:R1:W-:Y:S04]  /*0c20*/  @!P1 STG.E desc[UR6][R22.64], R13 ;  /* 0x0000000d16009986 */ /* 0x0003e8000c101906 */
[----:B------:R1:W-:Y:S04]  /*0c30*/  @!P1 STG.E desc[UR6][R2.64], R9 ;  /* 0x0000000902009986 */ /* 0x0003e8000c101906 */
[----:B------:R1:W-:Y:S01]  /*0c40*/  @!P1 STG.E desc[UR6][R10.64], R8 ;  /* 0x000000080a009986 */ /* 0x0003e2000c101906 */
[----:B------:R-:W-:Y:S05]  /*0c50*/  @P0 EXIT ;  /* 0x000000000000094d */ /* 0x000fea0003800000 */
[----:B------:R-:W-:Y:S01]  /*0c60*/  STG.E.64 desc[UR6][R18.64], R6 ;  /* 0x0000000612007986 */ /* 0x000fe2000c101b06 */
[----:B------:R-:W-:Y:S05]  /*0c70*/  EXIT ;  /* 0x000000000000794d */ /* 0x000fea0003800000 */
.L_x_0:
[----:B------:R-:W-:-:S00]  /*0c80*/  BRA `(.L_x_0) ;  /* 0xfffffffc00fc7947 */ /* 0x000fc0000383ffff */
[----:B------:R-:W-:-:S00]  /*0c90*/  NOP ;  /* 0x0000000000007918 */ /* 0x000fc00000000000 */
        /* <DEDUP_REMOVED lines=14> */
.L_x_1:


//--------------------- .nv.shared.triton_poi_fused_convolution_relu_threshold_backward_16 --------------------------
	.section	.nv.shared.triton_poi_fused_convolution_relu_threshold_backward_16,"aw",@nobits
	.sectionflags	@""
	.align	16
	.zero		1024


//--------------------- .nv.constant0.triton_poi_fused_convolution_relu_threshold_backward_16 --------------------------
	.section	.nv.constant0.triton_poi_fused_convolution_relu_threshold_backward_16,"a",@progbits
	.sectionflags	@""
	.align	4
.nv.constant0.triton_poi_fused_convolution_relu_threshold_backward_16:
	.zero		568
